//
// Generated by NVIDIA NVVM Compiler
//
// Compiler Build ID: CL-36424714
// Cuda compilation tools, release 13.0, V13.0.88
// Based on NVVM 20.0.0
//

.version 9.0
.target sm_100
.address_size 64

	// .globl	_Z16histogram_kernelPKcPjjii
.extern .shared .align 16 .b8 s_hist[];

.visible .entry _Z16histogram_kernelPKcPjjii(
	.param .u64 .ptr .align 1 _Z16histogram_kernelPKcPjjii_param_0,
	.param .u64 .ptr .align 1 _Z16histogram_kernelPKcPjjii_param_1,
	.param .u32 _Z16histogram_kernelPKcPjjii_param_2,
	.param .u32 _Z16histogram_kernelPKcPjjii_param_3,
	.param .u32 _Z16histogram_kernelPKcPjjii_param_4
)
{
	.reg .pred 	%p<10>;
	.reg .b32 	%r<36>;
	.reg .b64 	%rd<9>;

	ld.param.u64 	%rd3, [_Z16histogram_kernelPKcPjjii_param_0];
	ld.param.u64 	%rd4, [_Z16histogram_kernelPKcPjjii_param_1];
	ld.param.u32 	%r14, [_Z16histogram_kernelPKcPjjii_param_2];
	ld.param.u32 	%r15, [_Z16histogram_kernelPKcPjjii_param_3];
	ld.param.u32 	%r16, [_Z16histogram_kernelPKcPjjii_param_4];
	sub.s32 	%r1, %r16, %r15;
	mov.u32 	%r35, %tid.x;
	setp.gt.s32 	%p1, %r35, %r1;
	@%p1 bra 	$L__BB0_3;
	mov.u32 	%r3, %ntid.x;
	mov.u32 	%r33, %r35;
$L__BB0_2:
	shl.b32 	%r17, %r33, 2;
	mov.u32 	%r18, s_hist;
	add.s32 	%r19, %r18, %r17;
	mov.b32 	%r20, 0;
	st.shared.u32 	[%r19], %r20;
	add.s32 	%r33, %r33, %r3;
	setp.le.s32 	%p2, %r33, %r1;
	@%p2 bra 	$L__BB0_2;
$L__BB0_3:
	bar.sync 	0;
	mov.u32 	%r21, %ctaid.x;
	mov.u32 	%r6, %ntid.x;
	mad.lo.s32 	%r34, %r21, %r6, %r35;
	setp.ge.u32 	%p3, %r34, %r14;
	@%p3 bra 	$L__BB0_8;
	cvta.to.global.u64 	%rd1, %rd3;
	mov.u32 	%r22, %nctaid.x;
	mul.lo.s32 	%r8, %r22, %r6;
$L__BB0_5:
	cvt.s64.s32 	%rd5, %r34;
	add.s64 	%rd6, %rd1, %rd5;
	ld.global.u8 	%r10, [%rd6];
	setp.lt.s32 	%p4, %r10, %r15;
	setp.lt.s32 	%p5, %r16, %r10;
	or.pred  	%p6, %p4, %p5;
	@%p6 bra 	$L__BB0_7;
	sub.s32 	%r23, %r10, %r15;
	shl.b32 	%r24, %r23, 2;
	mov.u32 	%r25, s_hist;
	add.s32 	%r26, %r25, %r24;
	atom.shared.add.u32 	%r27, [%r26], 1;
$L__BB0_7:
	add.s32 	%r34, %r34, %r8;
	setp.lt.u32 	%p7, %r34, %r14;
	@%p7 bra 	$L__BB0_5;
$L__BB0_8:
	setp.gt.s32 	%p8, %r35, %r1;
	bar.sync 	0;
	@%p8 bra 	$L__BB0_11;
	cvta.to.global.u64 	%rd2, %rd4;
	mov.u32 	%r29, s_hist;
$L__BB0_10:
	mul.wide.s32 	%rd7, %r35, 4;
	add.s64 	%rd8, %rd2, %rd7;
	shl.b32 	%r28, %r35, 2;
	add.s32 	%r30, %r29, %r28;
	ld.shared.u32 	%r31, [%r30];
	atom.global.add.u32 	%r32, [%rd8], %r31;
	add.s32 	%r35, %r35, %r6;
	setp.le.s32 	%p9, %r35, %r1;
	@%p9 bra 	$L__BB0_10;
$L__BB0_11:
	ret;

}


// ===== COMPILED SASS (sm_100) =====

	.target	sm_100

	.elftype	@"ET_EXEC"


//--------------------- .note.nv.tkinfo           --------------------------
	.section	.note.nv.tkinfo,"",@"SHT_NOTE"
	.sectionflags	@"SHF_NOTE_NV_TKINFO"
	.tkinfo
        /*0018*/ 	.word	0x00000002
        /*0030*/ 	.string	""
        /*0030*/ 	.string	"ptxas"
        /*0030*/ 	.string	"Cuda compilation tools, release 13.0, V13.0.88"
        /*0030*/ 	.string	"Build cuda_13.0.r13.0/compiler.36424714_0"
        /*0030*/ 	.string	"-arch sm_100 -m 64 "



//--------------------- .note.nv.cuinfo           --------------------------
	.section	.note.nv.cuinfo,"",@"SHT_NOTE"
	.sectionflags	@"SHF_NOTE_NV_CUINFO"
        /*0018*/ 	.short	0x0002
        /*001a*/ 	.short	0x0064
        /*001c*/ 	.short	0x0082
	.zero		2


//--------------------- .nv.info                  --------------------------
	.section	.nv.info,"",@"SHT_CUDA_INFO"
	.align	4


	//----- nvinfo : EIATTR_REGCOUNT
	.align		4
        /*0000*/ 	.byte	0x04, 0x2f
        /*0002*/ 	.short	(.L_1 - .L_0)
	.align		4
.L_0:
        /*0004*/ 	.word	index@(_Z16histogram_kernelPKcPjjii)
        /*0008*/ 	.word	0x0000000c


	//----- nvinfo : EIATTR_FRAME_SIZE
	.align		4
.L_1:
        /*000c*/ 	.byte	0x04, 0x11
        /*000e*/ 	.short	(.L_3 - .L_2)
	.align		4
.L_2:
        /*0010*/ 	.word	index@(_Z16histogram_kernelPKcPjjii)
        /*0014*/ 	.word	0x00000000


	//----- nvinfo : EIATTR_MIN_STACK_SIZE
	.align		4
.L_3:
        /*0018*/ 	.byte	0x04, 0x12
        /*001a*/ 	.short	(.L_5 - .L_4)
	.align		4
.L_4:
        /*001c*/ 	.word	index@(_Z16histogram_kernelPKcPjjii)
        /*0020*/ 	.word	0x00000000
.L_5:


//--------------------- .nv.compat                --------------------------
	.section	.nv.compat,"",@"SHT_CUDA_COMPAT_INFO"
	.align	4
        /*0000*/ 	.byte	0x02, 0x09, 0x00, 0x00, 0x02, 0x02, 0x01, 0x00, 0x02, 0x05, 0x05, 0x00, 0x03, 0x07, 0x01, 0x01
        /*0010*/ 	.byte	0x02, 0x03, 0x00, 0x00, 0x02, 0x06, 0x01, 0x00, 0x04, 0x0b, 0x08, 0x00, 0x09, 0x00, 0x00, 0x00
        /*0020*/ 	.byte	0x00, 0x00, 0x00, 0x00


//--------------------- .nv.info._Z16histogram_kernelPKcPjjii --------------------------
	.section	.nv.info._Z16histogram_kernelPKcPjjii,"",@"SHT_CUDA_INFO"
	.sectionflags	@""
	.align	4


	//----- nvinfo : EIATTR_CUDA_API_VERSION
	.align		4
        /*0000*/ 	.byte	0x04, 0x37
        /*0002*/ 	.short	(.L_7 - .L_6)
.L_6:
        /*0004*/ 	.word	0x00000082


	//----- nvinfo : EIATTR_KPARAM_INFO
	.align		4
.L_7:
        /*0008*/ 	.byte	0x04, 0x17
        /*000a*/ 	.short	(.L_9 - .L_8)
.L_8:
        /*000c*/ 	.word	0x00000000
        /*0010*/ 	.short	0x0004
        /*0012*/ 	.short	0x0018
        /*0014*/ 	.byte	0x00, 0xf0, 0x11, 0x00


	//----- nvinfo : EIATTR_KPARAM_INFO
	.align		4
.L_9:
        /*0018*/ 	.byte	0x04, 0x17
        /*001a*/ 	.short	(.L_11 - .L_10)
.L_10:
        /*001c*/ 	.word	0x00000000
        /*0020*/ 	.short	0x0003
        /*0022*/ 	.short	0x0014
        /*0024*/ 	.byte	0x00, 0xf0, 0x11, 0x00


	//----- nvinfo : EIATTR_KPARAM_INFO
	.align		4
.L_11:
        /*0028*/ 	.byte	0x04, 0x17
        /*002a*/ 	.short	(.L_13 - .L_12)
.L_12:
        /*002c*/ 	.word	0x00000000
        /*0030*/ 	.short	0x0002
        /*0032*/ 	.short	0x0010
        /*0034*/ 	.byte	0x00, 0xf0, 0x11, 0x00


	//----- nvinfo : EIATTR_KPARAM_INFO
	.align		4
.L_13:
        /*0038*/ 	.byte	0x04, 0x17
        /*003a*/ 	.short	(.L_15 - .L_14)
.L_14:
        /*003c*/ 	.word	0x00000000
        /*0040*/ 	.short	0x0001
        /*0042*/ 	.short	0x0008
        /*0044*/ 	.byte	0x00, 0xf5, 0x21, 0x00


	//----- nvinfo : EIATTR_KPARAM_INFO
	.align		4
.L_15:
        /*0048*/ 	.byte	0x04, 0x17
        /*004a*/ 	.short	(.L_17 - .L_16)
.L_16:
        /*004c*/ 	.word	0x00000000
        /*0050*/ 	.short	0x0000
        /*0052*/ 	.short	0x0000
        /*0054*/ 	.byte	0x00, 0xf5, 0x21, 0x00


	//----- nvinfo : EIATTR_SPARSE_MMA_MASK
	.align		4
.L_17:
        /*0058*/ 	.byte	0x03, 0x50
        /*005a*/ 	.short	0x0000


	//----- nvinfo : EIATTR_MAXREG_COUNT
	.align		4
        /*005c*/ 	.byte	0x03, 0x1b
        /*005e*/ 	.short	0x00ff


	//----- nvinfo : EIATTR_NUM_BARRIERS
	.align		4
        /*0060*/ 	.byte	0x02, 0x4c
        /*0062*/ 	.byte	0x01
	.zero		1


	//----- nvinfo : EIATTR_MERCURY_ISA_VERSION
	.align		4
        /*0064*/ 	.byte	0x03, 0x5f
        /*0066*/ 	.short	0x0101


	//----- nvinfo : EIATTR_VRC_CTA_INIT_COUNT
	.align		4
        /*0068*/ 	.byte	0x02, 0x4a
	.zero		1
	.zero		1


	//----- nvinfo : EIATTR_EXIT_INSTR_OFFSETS
	.align		4
        /*006c*/ 	.byte	0x04, 0x1c
        /*006e*/ 	.short	(.L_19 - .L_18)


	//   ....[0]....
.L_18:
        /*0070*/ 	.word	0x00000350


	//   ....[1]....
        /*0074*/ 	.word	0x00000410


	//----- nvinfo : EIATTR_CRS_STACK_SIZE
	.align		4
.L_19:
        /*0078*/ 	.byte	0x04, 0x1e
        /*007a*/ 	.short	(.L_21 - .L_20)
.L_20:
        /*007c*/ 	.word	0x00000000


	//----- nvinfo : EIATTR_CBANK_PARAM_SIZE
	.align		4
.L_21:
        /*0080*/ 	.byte	0x03, 0x19
        /*0082*/ 	.short	0x001c


	//----- nvinfo : EIATTR_PARAM_CBANK
	.align		4
        /*0084*/ 	.byte	0x04, 0x0a
        /*0086*/ 	.short	(.L_23 - .L_22)
	.align		4
.L_22:
        /*0088*/ 	.word	index@(.nv.constant0._Z16histogram_kernelPKcPjjii)
        /*008c*/ 	.short	0x0380
        /*008e*/ 	.short	0x001c


	//----- nvinfo : EIATTR_SW_WAR
	.align		4
.L_23:
        /*0090*/ 	.byte	0x04, 0x36
        /*0092*/ 	.short	(.L_25 - .L_24)
.L_24:
        /*0094*/ 	.word	0x00000008
.L_25:


//--------------------- .nv.callgraph             --------------------------
	.section	.nv.callgraph,"",@"SHT_CUDA_CALLGRAPH"
	.align	4
	.sectionentsize	8
	.align		4
        /*0000*/ 	.word	0x00000000
	.align		4
        /*0004*/ 	.word	0xffffffff
	.align		4
        /*0008*/ 	.word	0x00000000
	.align		4
        /*000c*/ 	.word	0xfffffffe
	.align		4
        /*0010*/ 	.word	0x00000000
	.align		4
        /*0014*/ 	.word	0xfffffffd
	.align		4
        /*0018*/ 	.word	0x00000000
	.align		4
        /*001c*/ 	.word	0xfffffffc


//--------------------- .text._Z16histogram_kernelPKcPjjii --------------------------
	.section	.text._Z16histogram_kernelPKcPjjii,"ax",@progbits
	.align	128
        .global         _Z16histogram_kernelPKcPjjii
        .type           _Z16histogram_kernelPKcPjjii,@function
        .size           _Z16histogram_kernelPKcPjjii,(.L_x_10 - _Z16histogram_kernelPKcPjjii)
        .other          _Z16histogram_kernelPKcPjjii,@"STO_CUDA_ENTRY STV_DEFAULT"
_Z16histogram_kernelPKcPjjii:
.text._Z16histogram_kernelPKcPjjii:
[----:B------:R-:W-:Y:S01]  /*0000*/  LDC R1, c[0x0][0x37c] ;  /* 0x0000df00ff017b82 */ /* 0x000fe20000000800 */
[----:B------:R-:W0:Y:S01]  /*0010*/  S2R R7, SR_TID.X ;  /* 0x0000000000077919 */ /* 0x000e220000002100 */
[----:B------:R-:W1:Y:S01]  /*0020*/  LDCU UR4, c[0x0][0x398] ;  /* 0x00007300ff0477ac */ /* 0x000e620008000800 */
[----:B------:R-:W-:Y:S01]  /*0030*/  BSSY.RECONVERGENT B0, `(.L_x_0) ;  /* 0x000000f000007945 */ /* 0x000fe20003800200 */
[----:B------:R-:W1:Y:S02]  /*0040*/  LDCU UR5, c[0x0][0x394] ;  /* 0x00007280ff0577ac */ /* 0x000e640008000800 */
[----:B-1----:R-:W-:-:S06]  /*0050*/  UIADD3 UR4, UPT, UPT, UR4, -UR5, URZ ;  /* 0x8000000504047290 */ /* 0x002fcc000fffe0ff */
[----:B0-----:R-:W-:-:S13]  /*0060*/  ISETP.GT.AND P0, PT, R7, UR4, PT ;  /* 0x0000000407007c0c */ /* 0x001fda000bf04270 */
[----:B------:R-:W-:Y:S05]  /*0070*/  @P0 BRA `(.L_x_1) ;  /* 0x0000000000280947 */ /* 0x000fea0003800000 */
[----:B------:R-:W0:Y:S01]  /*0080*/  S2R R3, SR_CgaCtaId ;  /* 0x0000000000037919 */ /* 0x000e220000008800 */
[----:B------:R-:W1:Y:S01]  /*0090*/  LDC R5, c[0x0][0x360] ;  /* 0x0000d800ff057b82 */ /* 0x000e620000000800 */
[----:B------:R-:W-:Y:S01]  /*00a0*/  MOV R2, 0x400 ;  /* 0x0000040000027802 */ /* 0x000fe20000000f00 */
[----:B------:R-:W-:-:S03]  /*00b0*/  IMAD.MOV.U32 R0, RZ, RZ, R7 ;  /* 0x000000ffff007224 */ /* 0x000fc600078e0007 */
[----:B0-----:R-:W-:-:S07]  /*00c0*/  LEA R3, R3, R2, 0x18 ;  /* 0x0000000203037211 */ /* 0x001fce00078ec0ff */
.L_x_2:
[----:B------:R-:W-:Y:S02]  /*00d0*/  IMAD R2, R0, 0x4, R3 ;  /* 0x0000000400027824 */ /* 0x000fe400078e0203 */
[----:B-1----:R-:W-:-:S03]  /*00e0*/  IMAD.IADD R0, R5, 0x1, R0 ;  /* 0x0000000105007824 */ /* 0x002fc600078e0200 */
[----:B------:R0:W-:Y:S02]  /*00f0*/  STS [R2], RZ ;  /* 0x000000ff02007388 */ /* 0x0001e40000000800 */
[----:B------:R-:W-:-:S13]  /*0100*/  ISETP.GT.AND P0, PT, R0, UR4, PT ;  /* 0x0000000400007c0c */ /* 0x000fda000bf04270 */
[----:B0-----:R-:W-:Y:S05]  /*0110*/  @!P0 BRA `(.L_x_2) ;  /* 0xfffffffc00ec8947 */ /* 0x001fea000383ffff */
.L_x_1:
[----:B------:R-:W-:Y:S05]  /*0120*/  BSYNC.RECONVERGENT B0 ;  /* 0x0000000000007941 */ /* 0x000fea0003800200 */
.L_x_0:
[----:B------:R-:W0:Y:S01]  /*0130*/  S2UR UR5, SR_CTAID.X ;  /* 0x00000000000579c3 */ /* 0x000e220000002500 */
[----:B------:R-:W1:Y:S01]  /*0140*/  LDCU UR6, c[0x0][0x390] ;  /* 0x00007200ff0677ac */ /* 0x000e620008000800 */
[----:B------:R-:W-:Y:S01]  /*0150*/  BSSY.RECONVERGENT B0, `(.L_x_3) ;  /* 0x000001d000007945 */ /* 0x000fe20003800200 */
[----:B------:R-:W2:Y:S05]  /*0160*/  LDCU.64 UR8, c[0x0][0x358] ;  /* 0x00006b00ff0877ac */ /* 0x000eaa0008000a00 */
[----:B------:R-:W0:Y:S01]  /*0170*/  LDC R6, c[0x0][0x360] ;  /* 0x0000d800ff067b82 */ /* 0x000e220000000800 */
[----:B------:R-:W3:Y:S01]  /*0180*/  LDCU UR7, c[0x0][0x398] ;  /* 0x00007300ff0777ac */ /* 0x000ee20008000800 */
[----:B------:R-:W4:Y:S01]  /*0190*/  LDCU.64 UR10, c[0x0][0x380] ;  /* 0x00007000ff0a77ac */ /* 0x000f220008000a00 */
[----:B0-----:R-:W-:-:S05]  /*01a0*/  IMAD R0, R6, UR5, R7 ;  /* 0x0000000506007c24 */ /* 0x001fca000f8e0207 */
[----:B------:R-:W-:Y:S01]  /*01b0*/  BAR.SYNC.DEFER_BLOCKING 0x0 ;  /* 0x0000000000007b1d */ /* 0x000fe20000010000 */
[----:B-1----:R-:W-:-:S13]  /*01c0*/  ISETP.GE.U32.AND P0, PT, R0, UR6, PT ;  /* 0x0000000600007c0c */ /* 0x002fda000bf06070 */
[----:B--234-:R-:W-:Y:S05]  /*01d0*/  @P0 BRA `(.L_x_4) ;  /* 0x0000000000500947 */ /* 0x01cfea0003800000 */
[----:B------:R-:W0:Y:S01]  /*01e0*/  LDC.64 R8, c[0x0][0x390] ;  /* 0x0000e400ff087b82 */ /* 0x000e220000000a00 */
[----:B------:R-:W1:Y:S02]  /*01f0*/  LDCU UR5, c[0x0][0x370] ;  /* 0x00006e00ff0577ac */ /* 0x000e640008000800 */
[----:B-1----:R-:W-:-:S07]  /*0200*/  IMAD R5, R6, UR5, RZ ;  /* 0x0000000506057c24 */ /* 0x002fce000f8e02ff */
.L_x_7:
[----:B0-----:R-:W-:-:S04]  /*0210*/  IADD3 R2, P0, PT, R0, UR10, RZ ;  /* 0x0000000a00027c10 */ /* 0x001fc8000ff1e0ff */
[----:B------:R-:W-:-:S05]  /*0220*/  LEA.HI.X.SX32 R3, R0, UR11, 0x1, P0 ;  /* 0x0000000b00037c11 */ /* 0x000fca00080f0eff */
[----:B------:R-:W2:Y:S01]  /*0230*/  LDG.E.U8 R2, desc[UR8][R2.64] ;  /* 0x0000000802027981 */ /* 0x000ea2000c1e1100 */
[----:B------:R-:W-:Y:S01]  /*0240*/  IMAD.IADD R0, R5, 0x1, R0 ;  /* 0x0000000105007824 */ /* 0x000fe200078e0200 */
[----:B------:R-:W-:Y:S04]  /*0250*/  BSSY.RECONVERGENT B1, `(.L_x_5) ;  /* 0x000000b000017945 */ /* 0x000fe80003800200 */
[----:B0-----:R-:W-:Y:S02]  /*0260*/  ISETP.GE.U32.AND P1, PT, R0, R8, PT ;  /* 0x000000080000720c */ /* 0x001fe40003f26070 */
[----:B--2---:R-:W-:-:S04]  /*0270*/  ISETP.GT.AND P0, PT, R2, UR7, PT ;  /* 0x0000000702007c0c */ /* 0x004fc8000bf04270 */
[----:B------:R-:W-:-:S13]  /*0280*/  ISETP.LT.OR P0, PT, R2, R9, P0 ;  /* 0x000000090200720c */ /* 0x000fda0000701670 */
[----:B------:R-:W-:Y:S05]  /*0290*/  @P0 BRA `(.L_x_6) ;  /* 0x0000000000180947 */ /* 0x000fea0003800000 */
[----:B------:R-:W0:Y:S01]  /*02a0*/  S2UR UR6, SR_CgaCtaId ;  /* 0x00000000000679c3 */ /* 0x000e220000008800 */
[----:B------:R-:W-:Y:S01]  /*02b0*/  UMOV UR5, 0x400 ;  /* 0x0000040000057882 */ /* 0x000fe20000000000 */
[----:B------:R-:W-:Y:S01]  /*02c0*/  IMAD.IADD R2, R2, 0x1, -R9 ;  /* 0x0000000102027824 */ /* 0x000fe200078e0a09 */
[----:B0-----:R-:W-:-:S06]  /*02d0*/  ULEA UR5, UR6, UR5, 0x18 ;  /* 0x0000000506057291 */ /* 0x001fcc000f8ec0ff */
[----:B------:R-:W-:-:S05]  /*02e0*/  LEA R2, R2, UR5, 0x2 ;  /* 0x0000000502027c11 */ /* 0x000fca000f8e10ff */
[----:B------:R0:W-:Y:S02]  /*02f0*/  ATOMS.POPC.INC.32 RZ, [R2+URZ] ;  /* 0x0000000002ff7f8c */ /* 0x0001e4000d8000ff */
.L_x_6:
[----:B------:R-:W-:Y:S05]  /*0300*/  BSYNC.RECONVERGENT B1 ;  /* 0x0000000000017941 */ /* 0x000fea0003800200 */
.L_x_5:
[----:B------:R-:W-:Y:S05]  /*0310*/  @!P1 BRA `(.L_x_7) ;  /* 0xfffffffc00bc9947 */ /* 0x000fea000383ffff */
.L_x_4:
[----:B------:R-:W-:Y:S05]  /*0320*/  BSYNC.RECONVERGENT B0 ;  /* 0x0000000000007941 */ /* 0x000fea0003800200 */
.L_x_3:
[----:B------:R-:W-:Y:S01]  /*0330*/  BAR.SYNC.DEFER_BLOCKING 0x0 ;  /* 0x0000000000007b1d */ /* 0x000fe20000010000 */
[----:B------:R-:W-:-:S13]  /*0340*/  ISETP.GT.AND P0, PT, R7, UR4, PT ;  /* 0x0000000407007c0c */ /* 0x000fda000bf04270 */
[----:B------:R-:W-:Y:S05]  /*0350*/  @P0 EXIT ;  /* 0x000000000000094d */ /* 0x000fea0003800000 */
[----:B------:R-:W1:Y:S01]  /*0360*/  S2UR UR6, SR_CgaCtaId ;  /* 0x00000000000679c3 */ /* 0x000e620000008800 */
[----:B------:R-:W-:-:S07]  /*0370*/  UMOV UR5, 0x400 ;  /* 0x0000040000057882 */ /* 0x000fce0000000000 */
[----:B------:R-:W2:Y:S01]  /*0380*/  LDC.64 R4, c[0x0][0x388] ;  /* 0x0000e200ff047b82 */ /* 0x000ea20000000a00 */
[----:B-1----:R-:W-:-:S12]  /*0390*/  ULEA UR5, UR6, UR5, 0x18 ;  /* 0x0000000506057291 */ /* 0x002fd8000f8ec0ff */
.L_x_8:
[C---:B------:R-:W-:Y:S01]  /*03a0*/  LEA R0, R7.reuse, UR5, 0x2 ;  /* 0x0000000507007c11 */ /* 0x040fe2000f8e10ff */
[----:B012---:R-:W-:-:S04]  /*03b0*/  IMAD.WIDE R2, R7, 0x4, R4 ;  /* 0x0000000407027825 */ /* 0x007fc800078e0204 */
[----:B------:R-:W0:Y:S01]  /*03c0*/  LDS R9, [R0] ;  /* 0x0000000000097984 */ /* 0x000e220000000800 */
[----:B------:R-:W-:-:S05]  /*03d0*/  IMAD.IADD R7, R6, 0x1, R7 ;  /* 0x0000000106077824 */ /* 0x000fca00078e0207 */
[----:B------:R-:W-:Y:S01]  /*03e0*/  ISETP.GT.AND P0, PT, R7, UR4, PT ;  /* 0x0000000407007c0c */ /* 0x000fe2000bf04270 */
[----:B0-----:R1:W-:-:S12]  /*03f0*/  REDG.E.ADD.STRONG.GPU desc[UR8][R2.64], R9 ;  /* 0x000000090200798e */ /* 0x0013d8000c12e108 */
[----:B------:R-:W-:Y:S05]  /*0400*/  @!P0 BRA `(.L_x_8) ;  /* 0xfffffffc00e48947 */ /* 0x000fea000383ffff */
[----:B------:R-:W-:Y:S05]  /*0410*/  EXIT ;  /* 0x000000000000794d */ /* 0x000fea0003800000 */
.L_x_9:
[----:B------:R-:W-:-:S00]  /*0420*/  BRA `(.L_x_9) ;  /* 0xfffffffc00fc7947 */ /* 0x000fc0000383ffff */
[----:B------:R-:W-:-:S00]  /*0430*/  NOP ;  /* 0x0000000000007918 */ /* 0x000fc00000000000 */
        /* <DEDUP_REMOVED lines=12> */
.L_x_10:


//--------------------- .nv.shared._Z16histogram_kernelPKcPjjii --------------------------
	.section	.nv.shared._Z16histogram_kernelPKcPjjii,"aw",@nobits
	.sectionflags	@""
	.align	16
	.zero		1024


//--------------------- .nv.shared.reserved.0     --------------------------
	.section	.nv.shared.reserved.0,"aw",@nobits
	.weak		__nv_reservedSMEM_offset_0_alias
	.size		__nv_reservedSMEM_offset_0_alias, 0, 64
	.other		__nv_reservedSMEM_offset_0_alias,@"STO_CUDA_RESERVED_SHARED STV_DEFAULT"
__nv_reservedSMEM_offset_0_alias:
	.zero		0
	.zero		64


//--------------------- .nv.constant0._Z16histogram_kernelPKcPjjii --------------------------
	.section	.nv.constant0._Z16histogram_kernelPKcPjjii,"a",@progbits
	.sectionflags	@""
	.align	4
.nv.constant0._Z16histogram_kernelPKcPjjii:
	.zero		924


//--------------------- SYMBOLS --------------------------

	.type		.nv.reservedSmem.offset0,@object
	.size		.nv.reservedSmem.offset0,0x4
	.type		.nv.reservedSmem.cap,@object
	.size		.nv.reservedSmem.cap,0x4
